	.headerflags	@"EF_CUDA_TEXMODE_UNIFIED EF_CUDA_64BIT_ADDRESS EF_CUDA_ACCELERATORS EF_CUDA_SM90 EF_CUDA_VIRTUAL_SM(EF_CUDA_SM90)"
	.elftype	@"ET_EXEC"


//--------------------- .nv.info                  --------------------------
	.section	.nv.info,"",@"SHT_CUDA_INFO"
	.align	4


	//----- nvinfo : EIATTR_REGCOUNT
	.align		4
        /*0000*/ 	.byte	0x04, 0x2f
        /*0002*/ 	.short	(.L_3 - .L_2)
	.align		4
.L_2:
        /*0004*/ 	.word	index@(triton_poi_fused__native_batch_norm_legit_no_training_add_23)
        /*0008*/ 	.word	0x00000020


	//----- nvinfo : EIATTR_MIN_STACK_SIZE
	.align		4
.L_3:
        /*000c*/ 	.byte	0x04, 0x12
        /*000e*/ 	.short	(.L_5 - .L_4)
	.align		4
.L_4:
        /*0010*/ 	.word	index@(triton_poi_fused__native_batch_norm_legit_no_training_add_23)
        /*0014*/ 	.word	0x00000000


	//----- nvinfo : EIATTR_FRAME_SIZE
	.align		4
.L_5:
        /*0018*/ 	.byte	0x04, 0x11
        /*001a*/ 	.short	(.L_7 - .L_6)
	.align		4
.L_6:
        /*001c*/ 	.word	index@(triton_poi_fused__native_batch_norm_legit_no_training_add_23)
        /*0020*/ 	.word	0x00000000


	//----- nvinfo : EIATTR_MIN_STACK_SIZE
	.align		4
.L_7:
        /*0024*/ 	.byte	0x04, 0x12
        /*0026*/ 	.short	(.L_9 - .L_8)
	.align		4
.L_8:
        /*0028*/ 	.word	index@(triton_poi_fused__native_batch_norm_legit_no_training_add_23)
        /*002c*/ 	.word	0x00000000
.L_9:


//--------------------- .nv.info.triton_poi_fused__native_batch_norm_legit_no_training_add_23 --------------------------
	.section	.nv.info.triton_poi_fused__native_batch_norm_legit_no_training_add_23,"",@"SHT_CUDA_INFO"
	.sectionflags	@""
	.align	4


	//----- nvinfo : EIATTR_CUDA_API_VERSION
	.align		4
        /*0000*/ 	.byte	0x04, 0x37
        /*0002*/ 	.short	(.L_11 - .L_10)
.L_10:
        /*0004*/ 	.word	0x0000007c


	//----- nvinfo : EIATTR_KPARAM_INFO
	.align		4
.L_11:
        /*0008*/ 	.byte	0x04, 0x17
        /*000a*/ 	.short	(.L_13 - .L_12)
.L_12:
        /*000c*/ 	.word	0x00000000
        /*0010*/ 	.short	0x0008
        /*0012*/ 	.short	0x003c
        /*0014*/ 	.byte	0x00, 0xf0, 0x11, 0x00


	//----- nvinfo : EIATTR_KPARAM_INFO
	.align		4
.L_13:
        /*0018*/ 	.byte	0x04, 0x17
        /*001a*/ 	.short	(.L_15 - .L_14)
.L_14:
        /*001c*/ 	.word	0x00000000
        /*0020*/ 	.short	0x0007
        /*0022*/ 	.short	0x0038
        /*0024*/ 	.byte	0x00, 0xf0, 0x11, 0x00


	//----- nvinfo : EIATTR_KPARAM_INFO
	.align		4
.L_15:
        /*0028*/ 	.byte	0x04, 0x17
        /*002a*/ 	.short	(.L_17 - .L_16)
.L_16:
        /*002c*/ 	.word	0x00000000
        /*0030*/ 	.short	0x0006
        /*0032*/ 	.short	0x0030
        /*0034*/ 	.byte	0x00, 0xf4, 0x21, 0x00


	//----- nvinfo : EIATTR_KPARAM_INFO
	.align		4
.L_17:
        /*0038*/ 	.byte	0x04, 0x17
        /*003a*/ 	.short	(.L_19 - .L_18)
.L_18:
        /*003c*/ 	.word	0x00000000
        /*0040*/ 	.short	0x0005
        /*0042*/ 	.short	0x0028
        /*0044*/ 	.byte	0x00, 0xf4, 0x21, 0x00


	//----- nvinfo : EIATTR_KPARAM_INFO
	.align		4
.L_19:
        /*0048*/ 	.byte	0x04, 0x17
        /*004a*/ 	.short	(.L_21 - .L_20)
.L_20:
        /*004c*/ 	.word	0x00000000
        /*0050*/ 	.short	0x0004
        /*0052*/ 	.short	0x0020
        /*0054*/ 	.byte	0x00, 0xf4, 0x21, 0x00


	//----- nvinfo : EIATTR_KPARAM_INFO
	.align		4
.L_21:
        /*0058*/ 	.byte	0x04, 0x17
        /*005a*/ 	.short	(.L_23 - .L_22)
.L_22:
        /*005c*/ 	.word	0x00000000
        /*0060*/ 	.short	0x0003
        /*0062*/ 	.short	0x0018
        /*0064*/ 	.byte	0x00, 0xf4, 0x21, 0x00


	//----- nvinfo : EIATTR_KPARAM_INFO
	.align		4
.L_23:
        /*0068*/ 	.byte	0x04, 0x17
        /*006a*/ 	.short	(.L_25 - .L_24)
.L_24:
        /*006c*/ 	.word	0x00000000
        /*0070*/ 	.short	0x0002
        /*0072*/ 	.short	0x0010
        /*0074*/ 	.byte	0x00, 0xf4, 0x21, 0x00


	//----- nvinfo : EIATTR_KPARAM_INFO
	.align		4
.L_25:
        /*0078*/ 	.byte	0x04, 0x17
        /*007a*/ 	.short	(.L_27 - .L_26)
.L_26:
        /*007c*/ 	.word	0x00000000
        /*0080*/ 	.short	0x0001
        /*0082*/ 	.short	0x0008
        /*0084*/ 	.byte	0x00, 0xf4, 0x21, 0x00


	//----- nvinfo : EIATTR_KPARAM_INFO
	.align		4
.L_27:
        /*0088*/ 	.byte	0x04, 0x17
        /*008a*/ 	.short	(.L_29 - .L_28)
.L_28:
        /*008c*/ 	.word	0x00000000
        /*0090*/ 	.short	0x0000
        /*0092*/ 	.short	0x0000
        /*0094*/ 	.byte	0x00, 0xf4, 0x21, 0x00


	//----- nvinfo : EIATTR_SPARSE_MMA_MASK
	.align		4
.L_29:
        /*0098*/ 	.byte	0x03, 0x50
        /*009a*/ 	.short	0x0000


	//----- nvinfo : EIATTR_MAXREG_COUNT
	.align		4
        /*009c*/ 	.byte	0x03, 0x1b
        /*009e*/ 	.short	0x00ff


	//----- nvinfo : EIATTR_EXIT_INSTR_OFFSETS
	.align		4
        /*00a0*/ 	.byte	0x04, 0x1c
        /*00a2*/ 	.short	(.L_31 - .L_30)


	//   ....[0]....
.L_30:
        /*00a4*/ 	.word	0x00000bd0


	//   ....[1]....
        /*00a8*/ 	.word	0x00000c20


	//----- nvinfo : EIATTR_REQNTID
	.align		4
.L_31:
        /*00ac*/ 	.byte	0x04, 0x10
        /*00ae*/ 	.short	(.L_33 - .L_32)
.L_32:
        /*00b0*/ 	.word	0x00000080
        /*00b4*/ 	.word	0x00000001
        /*00b8*/ 	.word	0x00000001


	//----- nvinfo : EIATTR_CBANK_PARAM_SIZE
	.align		4
.L_33:
        /*00bc*/ 	.byte	0x03, 0x19
        /*00be*/ 	.short	0x0040


	//----- nvinfo : EIATTR_PARAM_CBANK
	.align		4
        /*00c0*/ 	.byte	0x04, 0x0a
        /*00c2*/ 	.short	(.L_35 - .L_34)
	.align		4
.L_34:
        /*00c4*/ 	.word	index@(.nv.constant0.triton_poi_fused__native_batch_norm_legit_no_training_add_23)
        /*00c8*/ 	.short	0x0210
        /*00ca*/ 	.short	0x0040


	//----- nvinfo : EIATTR_SW_WAR
	.align		4
.L_35:
        /*00cc*/ 	.byte	0x04, 0x36
        /*00ce*/ 	.short	(.L_37 - .L_36)
.L_36:
        /*00d0*/ 	.word	0x00000008
.L_37:


//--------------------- .nv.callgraph             --------------------------
	.section	.nv.callgraph,"",@"SHT_CUDA_CALLGRAPH"
	.align	4
	.sectionentsize	8
	.align		4
        /*0000*/ 	.word	0x00000000
	.align		4
        /*0004*/ 	.word	0xffffffff
	.align		4
        /*0008*/ 	.word	0x00000000
	.align		4
        /*000c*/ 	.word	0xfffffffe
	.align		4
        /*0010*/ 	.word	0x00000000
	.align		4
        /*0014*/ 	.word	0xfffffffd
	.align		4
        /*0018*/ 	.word	0x00000000
	.align		4
        /*001c*/ 	.word	0xfffffffc


//--------------------- .nv.constant4             --------------------------
	.section	.nv.constant4,"a",@progbits
	.align	8
	.align		8
.nv.constant4:
        /*0000*/ 	.dword	_$_str
	.align		8
        /*0008*/ 	.dword	_$_str_$_2


//--------------------- .text.triton_poi_fused__native_batch_norm_legit_no_training_add_23 --------------------------
	.section	.text.triton_poi_fused__native_batch_norm_legit_no_training_add_23,"ax",@progbits
	.sectionflags	@"SHF_BARRIERS=1"
	.align	128
        .global         triton_poi_fused__native_batch_norm_legit_no_training_add_23
        .type           triton_poi_fused__native_batch_norm_legit_no_training_add_23,@function
        .size           triton_poi_fused__native_batch_norm_legit_no_training_add_23,(.L_x_1 - triton_poi_fused__native_batch_norm_legit_no_training_add_23)
        .other          triton_poi_fused__native_batch_norm_legit_no_training_add_23,@"STO_CUDA_ENTRY STV_DEFAULT"
triton_poi_fused__native_batch_norm_legit_no_training_add_23:
.text.triton_poi_fused__native_batch_norm_legit_no_training_add_23:
[----:B------:R-:W0:Y:S01]  /*0000*/  LDC R1, c[0x0][0x28] ;  /* 0x00000a00ff017b82 */ /* 0x000e220000000800 */
[----:B------:R-:W1:Y:S07]  /*0010*/  S2R R2, SR_CTAID.X ;  /* 0x0000000000027919 */ /* 0x000e6e0000002500 */
[----:B------:R-:W2:Y:S01]  /*0020*/  LDC.64 R26, c[0x0][0x210] ;  /* 0x00008400ff1a7b82 */ /* 0x000ea20000000a00 */
[----:B------:R-:W-:Y:S01]  /*0030*/  CS2R R4, SRZ ;  /* 0x0000000000047805 */ /* 0x000fe2000001ff00 */
[----:B------:R-:W-:Y:S01]  /*0040*/  ULDC.64 UR6, c[0x0][0x208] ;  /* 0x0000820000067ab9 */ /* 0x000fe20000000a00 */
[----:B------:R-:W3:Y:S01]  /*0050*/  S2R R0, SR_TID.X ;  /* 0x0000000000007919 */ /* 0x000ee20000002100 */
[----:B------:R-:W4:Y:S04]  /*0060*/  S2R R3, SR_CTAID.Y ;  /* 0x0000000000037919 */ /* 0x000f280000002600 */
[----:B------:R-:W5:Y:S08]  /*0070*/  LDC.64 R24, c[0x0][0x218] ;  /* 0x00008600ff187b82 */ /* 0x000f700000000a00 */
[----:B------:R-:W5:Y:S01]  /*0080*/  LDC.64 R28, c[0x0][0x220] ;  /* 0x00008800ff1c7b82 */ /* 0x000f620000000a00 */
[----:B-1----:R-:W-:-:S02]  /*0090*/  SHF.L.U32 R2, R2, 0x5, RZ ;  /* 0x0000000502027819 */ /* 0x002fc400000006ff */
[----:B---3--:R-:W-:Y:S02]  /*00a0*/  SHF.L.U32 R21, R0, 0x2, RZ ;  /* 0x0000000200157819 */ /* 0x008fe400000006ff */
[----:B------:R-:W-:Y:S01]  /*00b0*/  SHF.R.U32.HI R8, RZ, 0x3, R0 ;  /* 0x00000003ff087819 */ /* 0x000fe20000011600 */
[----:B----4-:R-:W-:Y:S01]  /*00c0*/  IMAD.SHL.U32 R3, R3, 0x20, RZ ;  /* 0x0000002003037824 */ /* 0x010fe200078e00ff */
[----:B------:R-:W-:Y:S02]  /*00d0*/  LOP3.LUT R21, R2, 0x1c, R21, 0xf8, !PT ;  /* 0x0000001c02157812 */ /* 0x000fe400078ef815 */
[----:B------:R-:W-:Y:S02]  /*00e0*/  SGXT.U32 R8, R8, 0x4 ;  /* 0x000000040808781a */ /* 0x000fe40000000000 */
[----:B------:R-:W-:Y:S02]  /*00f0*/  ISETP.GE.AND P0, PT, R21, 0x60, PT ;  /* 0x000000601500780c */ /* 0x000fe40003f06270 */
[----:B------:R-:W-:-:S02]  /*0100*/  LOP3.LUT R6, R3, R8, RZ, 0xfc, !PT ;  /* 0x0000000803067212 */ /* 0x000fc400078efcff */
[----:B------:R-:W-:Y:S02]  /*0110*/  LOP3.LUT R14, R3, 0x10, R8, 0xfe, !PT ;  /* 0x00000010030e7812 */ /* 0x000fe400078efe08 */
[C---:B------:R-:W-:Y:S01]  /*0120*/  ISETP.LT.AND P1, PT, R6.reuse, 0x40, !P0 ;  /* 0x000000400600780c */ /* 0x040fe20004721270 */
[----:B------:R-:W-:Y:S01]  /*0130*/  IMAD R23, R6, 0x60, R21 ;  /* 0x0000006006177824 */ /* 0x000fe200078e0215 */
[----:B------:R-:W-:Y:S02]  /*0140*/  CS2R R6, SRZ ;  /* 0x0000000000067805 */ /* 0x000fe4000001ff00 */
[----:B------:R-:W-:Y:S02]  /*0150*/  CS2R R8, SRZ ;  /* 0x0000000000087805 */ /* 0x000fe4000001ff00 */
[----:B------:R-:W-:Y:S01]  /*0160*/  ISETP.LT.AND P2, PT, R14, 0x40, !P0 ;  /* 0x000000400e00780c */ /* 0x000fe20004741270 */
[----:B--2---:R-:W-:Y:S01]  /*0170*/  IMAD.WIDE R16, R23, 0x4, R26 ;  /* 0x0000000417107825 */ /* 0x004fe200078e021a */
[----:B------:R-:W-:-:S03]  /*0180*/  CS2R R10, SRZ ;  /* 0x00000000000a7805 */ /* 0x000fc6000001ff00 */
[----:B-----5:R-:W-:-:S04]  /*0190*/  IMAD.WIDE R22, R23, 0x4, R24 ;  /* 0x0000000417167825 */ /* 0x020fc800078e0218 */
[----:B------:R-:W-:Y:S01]  /*01a0*/  IMAD R19, R14, 0x60, R21 ;  /* 0x000000600e137824 */ /* 0x000fe200078e0215 */
[----:B------:R1:W2:Y:S01]  /*01b0*/  @P1 LDG.E.EL.128 R4, desc[UR6][R16.64] ;  /* 0x0000000610041981 */ /* 0x0002a2000c2e1d00 */
[----:B0-----:R-:W-:Y:S01]  /*01c0*/  IMAD.WIDE R28, R21, 0x4, R28 ;  /* 0x00000004151c7825 */ /* 0x001fe200078e021c */
[----:B------:R-:W-:Y:S02]  /*01d0*/  CS2R R20, SRZ ;  /* 0x0000000000147805 */ /* 0x000fe4000001ff00 */
[----:B------:R-:W-:Y:S01]  /*01e0*/  CS2R R12, SRZ ;  /* 0x00000000000c7805 */ /* 0x000fe2000001ff00 */
[----:B------:R0:W3:Y:S01]  /*01f0*/  @P1 LDG.E.EL.128 R8, desc[UR6][R22.64] ;  /* 0x0000000616081981 */ /* 0x0000e2000c2e1d00 */
[----:B------:R-:W-:Y:S01]  /*0200*/  IMAD.WIDE R26, R19, 0x4, R26 ;  /* 0x00000004131a7825 */ /* 0x000fe200078e021a */
[----:B------:R-:W-:-:S03]  /*0210*/  CS2R R14, SRZ ;  /* 0x00000000000e7805 */ /* 0x000fc6000001ff00 */
[----:B------:R-:W-:Y:S01]  /*0220*/  IMAD.WIDE R24, R19, 0x4, R24 ;  /* 0x0000000413187825 */ /* 0x000fe200078e0218 */
[----:B-1----:R-:W-:Y:S02]  /*0230*/  CS2R R16, SRZ ;  /* 0x0000000000107805 */ /* 0x002fe4000001ff00 */
[----:B------:R-:W-:Y:S01]  /*0240*/  CS2R R18, SRZ ;  /* 0x0000000000127805 */ /* 0x000fe2000001ff00 */
[----:B------:R1:W4:Y:S01]  /*0250*/  @P2 LDG.E.EL.128 R12, desc[UR6][R26.64] ;  /* 0x000000061a0c2981 */ /* 0x000322000c2e1d00 */
[----:B0-----:R-:W-:-:S04]  /*0260*/  CS2R R22, SRZ ;  /* 0x0000000000167805 */ /* 0x001fc8000001ff00 */
[----:B------:R-:W5:Y:S04]  /*0270*/  @P2 LDG.E.EL.128 R16, desc[UR6][R24.64] ;  /* 0x0000000618102981 */ /* 0x000f68000c2e1d00 */
[----:B------:R-:W5:Y:S01]  /*0280*/  @!P0 LDG.E.EL.128 R20, desc[UR6][R28.64] ;  /* 0x000000061c148981 */ /* 0x000f62000c2e1d00 */
[----:B-1----:R-:W0:Y:S01]  /*0290*/  LDC.64 R26, c[0x0][0x228] ;  /* 0x00008a00ff1a7b82 */ /* 0x002e220000000a00 */
[C---:B-----5:R-:W-:Y:S01]  /*02a0*/  FADD R18, -R22.reuse, R18 ;  /* 0x0000001216127221 */ /* 0x060fe20000000100 */
[----:B---3--:R-:W-:Y:S01]  /*02b0*/  FADD R22, -R22, R10 ;  /* 0x0000000a16167221 */ /* 0x008fe20000000100 */
[----:B------:R-:W-:Y:S01]  /*02c0*/  SHF.L.U32 R10, R0, 0x2, RZ ;  /* 0x00000002000a7819 */ /* 0x000fe200000006ff */
[----:B------:R-:W-:Y:S01]  /*02d0*/  FADD R24, -R21, R17 ;  /* 0x0000001115187221 */ /* 0x000fe20000000100 */
[----:B------:R-:W-:-:S02]  /*02e0*/  FADD R19, -R23, R19 ;  /* 0x0000001317137221 */ /* 0x000fc40000000100 */
[----:B------:R-:W-:Y:S01]  /*02f0*/  LOP3.LUT R17, R2, 0x1c, R10, 0xf8, !PT ;  /* 0x0000001c02117812 */ /* 0x000fe200078ef80a */
[----:B------:R-:W-:Y:S01]  /*0300*/  FADD R23, -R23, R11 ;  /* 0x0000000b17177221 */ /* 0x000fe20000000100 */
[----:B------:R-:W-:Y:S01]  /*0310*/  FADD R21, -R21, R9 ;  /* 0x0000000915157221 */ /* 0x000fe20000000100 */
[----:B------:R-:W-:Y:S01]  /*0320*/  LOP3.LUT R3, R3, 0x1c, R10, 0xf8, !PT ;  /* 0x0000001c03037812 */ /* 0x000fe200078ef80a */
[----:B------:R-:W-:Y:S01]  /*0330*/  FADD R25, -R20, R8 ;  /* 0x0000000814197221 */ /* 0x000fe20000000100 */
[----:B------:R-:W-:Y:S02]  /*0340*/  CS2R R8, SRZ ;  /* 0x0000000000087805 */ /* 0x000fe4000001ff00 */
[----:B------:R-:W-:Y:S01]  /*0350*/  CS2R R10, SRZ ;  /* 0x00000000000a7805 */ /* 0x000fe2000001ff00 */
[----:B0-----:R-:W-:-:S05]  /*0360*/  IMAD.WIDE R26, R17, 0x4, R26 ;  /* 0x00000004111a7825 */ /* 0x001fca00078e021a */
[----:B------:R-:W3:Y:S01]  /*0370*/  @!P0 LDG.E.EL.128 R8, desc[UR6][R26.64] ;  /* 0x000000061a088981 */ /* 0x000ee2000c2e1d00 */
[----:B------:R-:W-:Y:S01]  /*0380*/  FADD R16, -R20, R16 ;  /* 0x0000001014107221 */ /* 0x000fe20000000100 */
[----:B---3--:R-:W-:-:S04]  /*0390*/  FADD R9, R9, 9.9999997473787516356e-06 ;  /* 0x3727c5ac09097421 */ /* 0x008fc80000000000 */
[----:B------:R-:W0:Y:S01]  /*03a0*/  MUFU.SQRT R28, R9 ;  /* 0x00000009001c7308 */ /* 0x000e220000002000 */
[----:B------:R-:W-:Y:S01]  /*03b0*/  FADD R10, R10, 9.9999997473787516356e-06 ;  /* 0x3727c5ac0a0a7421 */ /* 0x000fe20000000000 */
[----:B------:R-:W-:-:S06]  /*03c0*/  FADD R20, R8, 9.9999997473787516356e-06 ;  /* 0x3727c5ac08147421 */ /* 0x000fcc0000000000 */
[----:B------:R-:W1:Y:S01]  /*03d0*/  MUFU.SQRT R10, R10 ;  /* 0x0000000a000a7308 */ /* 0x000e620000002000 */
[----:B0-----:R-:W-:-:S07]  /*03e0*/  FSETP.GT.AND P2, PT, R28, 8.50705917302346158658e+37, PT ;  /* 0x7e8000001c00780b */ /* 0x001fce0003f44000 */
[----:B------:R-:W0:Y:S01]  /*03f0*/  MUFU.SQRT R8, R20 ;  /* 0x0000001400087308 */ /* 0x000e220000002000 */
[----:B------:R-:W-:Y:S01]  /*0400*/  FSETP.GEU.AND P3, PT, R28, 1.175494350822287508e-38, PT ;  /* 0x008000001c00780b */ /* 0x000fe20003f6e000 */
[----:B------:R-:W-:Y:S01]  /*0410*/  FADD R11, R11, 9.9999997473787516356e-06 ;  /* 0x3727c5ac0b0b7421 */ /* 0x000fe20000000000 */
[C---:B-1----:R-:W-:Y:S02]  /*0420*/  FSETP.GT.AND P4, PT, R10.reuse, 8.50705917302346158658e+37, PT ;  /* 0x7e8000000a00780b */ /* 0x042fe40003f84000 */
[----:B------:R-:W-:Y:S01]  /*0430*/  FSETP.GEU.AND P5, PT, R10, 1.175494350822287508e-38, PT ;  /* 0x008000000a00780b */ /* 0x000fe20003fae000 */
[----:B------:R-:W-:Y:S02]  /*0440*/  @P2 FMUL R28, R28, 0.25 ;  /* 0x3e8000001c1c2820 */ /* 0x000fe40000400000 */
[----:B------:R1:W3:Y:S01]  /*0450*/  MUFU.SQRT R29, R11 ;  /* 0x0000000b001d7308 */ /* 0x0002e20000002000 */
[----:B0-----:R-:W-:-:S05]  /*0460*/  FSETP.GT.AND P6, PT, R8, 8.50705917302346158658e+37, PT ;  /* 0x7e8000000800780b */ /* 0x001fca0003fc4000 */
[----:B------:R-:W-:Y:S01]  /*0470*/  @!P3 FMUL R28, R28, 16777216 ;  /* 0x4b8000001c1cb820 */ /* 0x000fe20000400000 */
[----:B------:R-:W-:Y:S01]  /*0480*/  FSETP.GEU.AND P1, PT, R8, 1.175494350822287508e-38, PT ;  /* 0x008000000800780b */ /* 0x000fe20003f2e000 */
[----:B------:R-:W-:Y:S02]  /*0490*/  IMAD.MOV.U32 R9, RZ, RZ, 0x3e800000 ;  /* 0x3e800000ff097424 */ /* 0x000fe400078e00ff */
[----:B------:R-:W-:Y:S02]  /*04a0*/  @P4 FMUL R10, R10, 0.25 ;  /* 0x3e8000000a0a4820 */ /* 0x000fe40000400000 */
[----:B------:R-:W0:Y:S01]  /*04b0*/  MUFU.RCP R28, R28 ;  /* 0x0000001c001c7308 */ /* 0x000e220000001000 */
[C---:B-1----:R-:W-:Y:S01]  /*04c0*/  FSEL R11, R9.reuse, 1, P2 ;  /* 0x3f800000090b7808 */ /* 0x042fe20001000000 */
[----:B------:R-:W-:Y:S01]  /*04d0*/  @!P5 FMUL R10, R10, 16777216 ;  /* 0x4b8000000a0ad820 */ /* 0x000fe20000400000 */
[----:B------:R-:W-:Y:S01]  /*04e0*/  FSEL R27, R9, 1, P6 ;  /* 0x3f800000091b7808 */ /* 0x000fe20003000000 */
[----:B------:R-:W-:Y:S01]  /*04f0*/  @P6 FMUL R8, R8, 0.25 ;  /* 0x3e80000008086820 */ /* 0x000fe20000400000 */
[----:B---3--:R-:W-:-:S03]  /*0500*/  FSETP.GT.AND P6, PT, R29, 8.50705917302346158658e+37, PT ;  /* 0x7e8000001d00780b */ /* 0x008fc60003fc4000 */
[----:B------:R-:W1:Y:S01]  /*0510*/  MUFU.RCP R10, R10 ;  /* 0x0000000a000a7308 */ /* 0x000e620000001000 */
[----:B------:R-:W-:Y:S01]  /*0520*/  @!P3 FMUL R11, R11, 16777216 ;  /* 0x4b8000000b0bb820 */ /* 0x000fe20000400000 */
[----:B------:R-:W-:Y:S01]  /*0530*/  @!P1 FMUL R8, R8, 16777216 ;  /* 0x4b80000008089820 */ /* 0x000fe20000400000 */
[----:B------:R-:W-:Y:S01]  /*0540*/  @!P1 FMUL R27, R27, 16777216 ;  /* 0x4b8000001b1b9820 */ /* 0x000fe20000400000 */
[----:B------:R-:W-:-:S04]  /*0550*/  FSETP.GEU.AND P1, PT, R29, 1.175494350822287508e-38, PT ;  /* 0x008000001d00780b */ /* 0x000fc80003f2e000 */
[----:B------:R0:W3:Y:S02]  /*0560*/  MUFU.RCP R20, R8 ;  /* 0x0000000800147308 */ /* 0x0000e40000001000 */
[----:B0-----:R-:W-:Y:S01]  /*0570*/  FMUL R8, R28, R11 ;  /* 0x0000000b1c087220 */ /* 0x001fe20000400000 */
[----:B------:R-:W-:Y:S01]  /*0580*/  FSEL R11, R9, 1, P4 ;  /* 0x3f800000090b7808 */ /* 0x000fe20002000000 */
[----:B------:R-:W-:-:S04]  /*0590*/  @P6 FMUL R29, R29, 0.25 ;  /* 0x3e8000001d1d6820 */ /* 0x000fc80000400000 */
[----:B------:R-:W-:Y:S01]  /*05a0*/  @!P5 FMUL R11, R11, 16777216 ;  /* 0x4b8000000b0bd820 */ /* 0x000fe20000400000 */
[----:B------:R-:W-:Y:S01]  /*05b0*/  FSEL R26, R9, 1, P6 ;  /* 0x3f800000091a7808 */ /* 0x000fe20003000000 */
[----:B------:R-:W-:Y:S02]  /*05c0*/  @!P1 FMUL R29, R29, 16777216 ;  /* 0x4b8000001d1d9820 */ /* 0x000fe40000400000 */
[----:B-1----:R-:W-:Y:S02]  /*05d0*/  FMUL R9, R10, R11 ;  /* 0x0000000b0a097220 */ /* 0x002fe40000400000 */
[----:B------:R-:W0:Y:S01]  /*05e0*/  LDC.64 R10, c[0x0][0x230] ;  /* 0x00008c00ff0a7b82 */ /* 0x000e220000000a00 */
[----:B---3--:R-:W-:Y:S02]  /*05f0*/  FMUL R20, R20, R27 ;  /* 0x0000001b14147220 */ /* 0x008fe40000400000 */
[----:B------:R1:W3:Y:S01]  /*0600*/  MUFU.RCP R27, R29 ;  /* 0x0000001d001b7308 */ /* 0x0002e20000001000 */
[----:B------:R-:W-:-:S04]  /*0610*/  @!P1 FMUL R26, R26, 16777216 ;  /* 0x4b8000001a1a9820 */ /* 0x000fc80000400000 */
[----:B-1----:R-:W1:Y:S01]  /*0620*/  LDC.64 R28, c[0x0][0x238] ;  /* 0x00008e00ff1c7b82 */ /* 0x002e620000000a00 */
[----:B---3--:R-:W-:Y:S01]  /*0630*/  FMUL R27, R27, R26 ;  /* 0x0000001a1b1b7220 */ /* 0x008fe20000400000 */
[----:B------:R-:W-:Y:S01]  /*0640*/  FMUL R26, R18, R9 ;  /* 0x00000009121a7220 */ /* 0x000fe20000400000 */
[-C--:B------:R-:W-:Y:S02]  /*0650*/  FMUL R21, R21, R8.reuse ;  /* 0x0000000815157220 */ /* 0x080fe40000400000 */
[-C--:B------:R-:W-:Y:S01]  /*0660*/  FMUL R23, R23, R27.reuse ;  /* 0x0000001b17177220 */ /* 0x080fe20000400000 */
[----:B------:R-:W-:Y:S01]  /*0670*/  FMUL R27, R19, R27 ;  /* 0x0000001b131b7220 */ /* 0x000fe20000400000 */
[----:B------:R-:W-:Y:S01]  /*0680*/  FMUL R24, R24, R8 ;  /* 0x0000000818187220 */ /* 0x000fe20000400000 */
[----:B------:R-:W-:Y:S01]  /*0690*/  FMUL R22, R22, R9 ;  /* 0x0000000916167220 */ /* 0x000fe20000400000 */
[----:B0-----:R-:W-:Y:S01]  /*06a0*/  IMAD.WIDE R18, R17, 0x4, R10 ;  /* 0x0000000411127825 */ /* 0x001fe200078e020a */
[----:B------:R-:W-:-:S02]  /*06b0*/  CS2R R8, SRZ ;  /* 0x0000000000087805 */ /* 0x000fc4000001ff00 */
[----:B------:R-:W-:Y:S01]  /*06c0*/  CS2R R10, SRZ ;  /* 0x00000000000a7805 */ /* 0x000fe2000001ff00 */
[-C--:B------:R-:W-:Y:S01]  /*06d0*/  FMUL R25, R25, R20.reuse ;  /* 0x0000001419197220 */ /* 0x080fe20000400000 */
[----:B------:R-:W-:-:S04]  /*06e0*/  FMUL R20, R16, R20 ;  /* 0x0000001410147220 */ /* 0x000fc80000400000 */
[----:B------:R0:W3:Y:S01]  /*06f0*/  @!P0 LDG.E.EL.128 R8, desc[UR6][R18.64] ;  /* 0x0000000612088981 */ /* 0x0000e2000c2e1d00 */
[----:B-1----:R-:W-:Y:S01]  /*0700*/  IMAD.WIDE R28, R17, 0x4, R28 ;  /* 0x00000004111c7825 */ /* 0x002fe200078e021c */
[----:B------:R-:W-:Y:S02]  /*0710*/  CS2R R16, SRZ ;  /* 0x0000000000107805 */ /* 0x000fe4000001ff00 */
[----:B0-----:R-:W-:-:S06]  /*0720*/  CS2R R18, SRZ ;  /* 0x0000000000127805 */ /* 0x001fcc000001ff00 */
[----:B------:R-:W3:Y:S01]  /*0730*/  @!P0 LDG.E.EL.128 R16, desc[UR6][R28.64] ;  /* 0x000000061c108981 */ /* 0x000ee2000c2e1d00 */
[----:B------:R-:W0:Y:S01]  /*0740*/  S2UR UR5, SR_CgaCtaId ;  /* 0x00000000000579c3 */ /* 0x000e220000008800 */
[----:B------:R-:W-:Y:S02]  /*0750*/  UMOV UR4, 0x400 ;  /* 0x0000040000047882 */ /* 0x000fe40000000000 */
[----:B0-----:R-:W-:Y:S01]  /*0760*/  UPRMT UR4, UR5, 0x654, UR4 ;  /* 0x0000065405047896 */ /* 0x001fe20008000004 */
[----:B------:R-:W-:Y:S01]  /*0770*/  ISETP.GE.AND P0, PT, R3, 0x40, PT ;  /* 0x000000400300780c */ /* 0x000fe20003f06270 */
[-CC-:B---3--:R-:W-:Y:S01]  /*0780*/  FFMA R25, R25, R8.reuse, R16.reuse ;  /* 0x0000000819197223 */ /* 0x188fe20000000010 */
[----:B------:R-:W-:Y:S01]  /*0790*/  FFMA R20, R20, R8, R16 ;  /* 0x0000000814147223 */ /* 0x000fe20000000010 */
[-CC-:B------:R-:W-:Y:S01]  /*07a0*/  FFMA R8, R21, R9.reuse, R17.reuse ;  /* 0x0000000915087223 */ /* 0x180fe20000000011 */
[----:B------:R-:W-:Y:S01]  /*07b0*/  FFMA R24, R24, R9, R17 ;  /* 0x0000000918187223 */ /* 0x000fe20000000011 */
[-CC-:B------:R-:W-:Y:S01]  /*07c0*/  FFMA R9, R22, R10.reuse, R18.reuse ;  /* 0x0000000a16097223 */ /* 0x180fe20000000012 */
[----:B------:R-:W-:Y:S01]  /*07d0*/  FFMA R17, R26, R10, R18 ;  /* 0x0000000a1a117223 */ /* 0x000fe20000000012 */
[----:B------:R-:W-:-:S02]  /*07e0*/  SHF.R.U32.HI R21, RZ, 0x3, R0 ;  /* 0x00000003ff157819 */ /* 0x000fc40000011600 */
[----:B------:R-:W-:Y:S02]  /*07f0*/  SHF.L.U32 R10, R0, 0x7, RZ ;  /* 0x00000007000a7819 */ /* 0x000fe400000006ff */
[----:B------:R-:W-:Y:S02]  /*0800*/  SGXT.U32 R21, R21, 0x4 ;  /* 0x000000041515781a */ /* 0x000fe40000000000 */
[----:B------:R-:W-:Y:S01]  /*0810*/  LOP3.LUT R16, R10, 0x380, RZ, 0xc0, !PT ;  /* 0x000003800a107812 */ /* 0x000fe200078ec0ff */
[-CC-:B------:R-:W-:Y:S01]  /*0820*/  FFMA R10, R23, R11.reuse, R19.reuse ;  /* 0x0000000b170a7223 */ /* 0x180fe20000000013 */
[----:B------:R-:W-:Y:S02]  /*0830*/  FFMA R22, R27, R11, R19 ;  /* 0x0000000b1b167223 */ /* 0x000fe40000000013 */
[C---:B------:R-:W-:Y:S02]  /*0840*/  LOP3.LUT R19, R16.reuse, R21, RZ, 0xfc, !PT ;  /* 0x0000001510137212 */ /* 0x040fe400078efcff */
[----:B------:R-:W-:-:S02]  /*0850*/  LOP3.LUT R11, R16, 0x20, RZ, 0xfc, !PT ;  /* 0x00000020100b7812 */ /* 0x000fc400078efcff */
[C---:B------:R-:W-:Y:S02]  /*0860*/  LOP3.LUT R21, R16.reuse, 0x40, RZ, 0xfc, !PT ;  /* 0x0000004010157812 */ /* 0x040fe400078efcff */
[C---:B------:R-:W-:Y:S02]  /*0870*/  LOP3.LUT R23, R16.reuse, 0x60, RZ, 0xfc, !PT ;  /* 0x0000006010177812 */ /* 0x040fe400078efcff */
[----:B------:R-:W-:Y:S02]  /*0880*/  LEA.HI R18, R16, UR4, RZ, 0x1f ;  /* 0x0000000410127c11 */ /* 0x000fe4000f8ff8ff */
[----:B------:R-:W-:Y:S02]  /*0890*/  LEA.HI R16, R11, UR4, RZ, 0x1f ;  /* 0x000000040b107c11 */ /* 0x000fe4000f8ff8ff */
[----:B------:R-:W-:Y:S01]  /*08a0*/  LEA.HI R26, R21, UR4, RZ, 0x1f ;  /* 0x00000004151a7c11 */ /* 0x000fe2000f8ff8ff */
[----:B------:R-:W-:Y:S01]  /*08b0*/  IMAD R18, R19, 0x4, R18 ;  /* 0x0000000413127824 */ /* 0x000fe200078e0212 */
[----:B------:R-:W-:Y:S01]  /*08c0*/  LEA.HI R28, R23, UR4, RZ, 0x1f ;  /* 0x00000004171c7c11 */ /* 0x000fe2000f8ff8ff */
[----:B--2---:R-:W-:Y:S01]  /*08d0*/  FADD R25, R25, R4 ;  /* 0x0000000419197221 */ /* 0x004fe20000000000 */
[C---:B------:R-:W-:Y:S01]  /*08e0*/  LEA R11, R19.reuse, R16, 0x2 ;  /* 0x00000010130b7211 */ /* 0x040fe200078e10ff */
[----:B------:R-:W-:Y:S01]  /*08f0*/  FADD R8, R8, R5 ;  /* 0x0000000508087221 */ /* 0x000fe20000000000 */
[----:B------:R-:W-:-:S02]  /*0900*/  IMAD R16, R19, 0x4, R26 ;  /* 0x0000000413107824 */ /* 0x000fc400078e021a */
[----:B------:R-:W-:Y:S01]  /*0910*/  FADD R21, R9, R6 ;  /* 0x0000000609157221 */ /* 0x000fe20000000000 */
[----:B------:R-:W-:Y:S01]  /*0920*/  LEA R19, R19, R28, 0x2 ;  /* 0x0000001c13137211 */ /* 0x000fe200078e10ff */
[----:B------:R-:W-:Y:S01]  /*0930*/  FADD R26, R10, R7 ;  /* 0x000000070a1a7221 */ /* 0x000fe20000000000 */
[----:B----4-:R-:W-:Y:S01]  /*0940*/  FADD R23, R20, R12 ;  /* 0x0000000c14177221 */ /* 0x010fe20000000000 */
[----:B------:R-:W-:Y:S01]  /*0950*/  FADD R24, R24, R13 ;  /* 0x0000000d18187221 */ /* 0x000fe20000000000 */
[----:B------:R-:W-:Y:S01]  /*0960*/  STS [R18], R25 ;  /* 0x0000001912007388 */ /* 0x000fe20000000800 */
[----:B------:R-:W-:Y:S01]  /*0970*/  FADD R17, R17, R14 ;  /* 0x0000000e11117221 */ /* 0x000fe20000000000 */
[----:B------:R-:W-:Y:S02]  /*0980*/  FADD R22, R22, R15 ;  /* 0x0000000f16167221 */ /* 0x000fe40000000000 */
[----:B------:R0:W-:Y:S04]  /*0990*/  STS [R11+0x80], R8 ;  /* 0x000080080b007388 */ /* 0x0001e80000000800 */
[----:B------:R-:W-:Y:S04]  /*09a0*/  STS [R16+0x100], R21 ;  /* 0x0001001510007388 */ /* 0x000fe80000000800 */
[----:B------:R-:W-:Y:S01]  /*09b0*/  STS [R19+0x180], R26 ;  /* 0x0001801a13007388 */ /* 0x000fe20000000800 */
[C---:B------:R-:W-:Y:S01]  /*09c0*/  IMAD.SHL.U32 R4, R0.reuse, 0x2, RZ ;  /* 0x0000000200047824 */ /* 0x040fe200078e00ff */
[----:B------:R-:W-:Y:S01]  /*09d0*/  SHF.L.U32 R10, R0, 0x2, RZ ;  /* 0x00000002000a7819 */ /* 0x000fe200000006ff */
[----:B0-----:R-:W0:Y:S01]  /*09e0*/  LDC.64 R8, c[0x0][0x240] ;  /* 0x00009000ff087b82 */ /* 0x001e220000000a00 */
[----:B------:R-:W-:Y:S04]  /*09f0*/  STS [R18+0x40], R23 ;  /* 0x0000401712007388 */ /* 0x000fe80000000800 */
[----:B------:R1:W-:Y:S04]  /*0a00*/  STS [R11+0xc0], R24 ;  /* 0x0000c0180b007388 */ /* 0x0003e80000000800 */
[----:B------:R-:W-:Y:S04]  /*0a10*/  STS [R16+0x140], R17 ;  /* 0x0001401110007388 */ /* 0x000fe80000000800 */
[----:B------:R-:W-:Y:S01]  /*0a20*/  STS [R19+0x1c0], R22 ;  /* 0x0001c01613007388 */ /* 0x000fe20000000800 */
[----:B------:R-:W-:-:S02]  /*0a30*/  LOP3.LUT R4, R4, 0xf0, RZ, 0xc0, !PT ;  /* 0x000000f004047812 */ /* 0x000fc400078ec0ff */
[----:B------:R-:W-:-:S03]  /*0a40*/  LOP3.LUT R10, R10, 0x1fc, RZ, 0xc0, !PT ;  /* 0x000001fc0a0a7812 */ /* 0x000fc600078ec0ff */
[----:B------:R-:W-:-:S05]  /*0a50*/  VIADD R5, R4, UR4 ;  /* 0x0000000404057c36 */ /* 0x000fca0008000000 */
[----:B------:R-:W-:Y:S01]  /*0a60*/  LEA R5, R10, R5, 0x2 ;  /* 0x000000050a057211 */ /* 0x000fe200078e10ff */
[----:B------:R-:W-:Y:S01]  /*0a70*/  BAR.SYNC.DEFER_BLOCKING 0x0 ;  /* 0x0000000000007b1d */ /* 0x000fe20000010000 */
[----:B------:R-:W-:-:S04]  /*0a80*/  SHF.R.S32.HI R12, RZ, 0x1f, R3 ;  /* 0x0000001fff0c7819 */ /* 0x000fc80000011403 */
[----:B------:R-:W-:Y:S02]  /*0a90*/  LEA.HI R12, R12, R3, RZ, 0x4 ;  /* 0x000000030c0c7211 */ /* 0x000fe400078f20ff */
[----:B------:R-:W-:Y:S02]  /*0aa0*/  SHF.R.U32.HI R13, RZ, 0x3, R0 ;  /* 0x00000003ff0d7819 */ /* 0x000fe40000011600 */
[----:B------:R-:W-:Y:S01]  /*0ab0*/  LOP3.LUT R0, R12, 0xfffffff0, RZ, 0xc0, !PT ;  /* 0xfffffff00c007812 */ /* 0x000fe200078ec0ff */
[----:B------:R-:W2:Y:S01]  /*0ac0*/  LDS.128 R4, [R5] ;  /* 0x0000000005047984 */ /* 0x000ea20000000c00 */
[----:B------:R-:W-:-:S03]  /*0ad0*/  SHF.R.S32.HI R12, RZ, 0x4, R12 ;  /* 0x00000004ff0c7819 */ /* 0x000fc6000001140c */
[----:B-1----:R-:W-:Y:S01]  /*0ae0*/  IMAD.IADD R11, R3, 0x1, -R0 ;  /* 0x00000001030b7824 */ /* 0x002fe200078e0a00 */
[----:B------:R-:W-:Y:S02]  /*0af0*/  SGXT.U32 R13, R13, 0x4 ;  /* 0x000000040d0d781a */ /* 0x000fe40000000000 */
[----:B------:R-:W-:Y:S01]  /*0b00*/  LOP3.LUT R0, R10, 0x200, RZ, 0xfc, !PT ;  /* 0x000002000a007812 */ /* 0x000fe200078efcff */
[----:B------:R-:W-:Y:S01]  /*0b10*/  IMAD R11, R12, 0x600, R11 ;  /* 0x000006000c0b7824 */ /* 0x000fe200078e020b */
[----:B------:R-:W-:Y:S02]  /*0b20*/  LOP3.LUT R3, R2, R13, RZ, 0xfc, !PT ;  /* 0x0000000d02037212 */ /* 0x000fe400078efcff */
[----:B------:R-:W-:Y:S02]  /*0b30*/  SHF.R.U32.HI R12, RZ, 0x1, R0 ;  /* 0x00000001ff0c7819 */ /* 0x000fe40000011600 */
[----:B------:R-:W-:Y:S02]  /*0b40*/  LOP3.LUT R0, R2, 0x10, R13, 0xfe, !PT ;  /* 0x0000001002007812 */ /* 0x000fe400078efe0d */
[----:B------:R-:W-:-:S02]  /*0b50*/  ISETP.LT.AND P1, PT, R3, 0x60, !P0 ;  /* 0x000000600300780c */ /* 0x000fc40004721270 */
[----:B------:R-:W-:Y:S02]  /*0b60*/  ISETP.LT.AND P0, PT, R0, 0x60, !P0 ;  /* 0x000000600000780c */ /* 0x000fe40004701270 */
[----:B------:R-:W-:Y:S02]  /*0b70*/  LEA R3, R3, R11, 0x4 ;  /* 0x0000000b03037211 */ /* 0x000fe400078e20ff */
[----:B------:R-:W-:-:S03]  /*0b80*/  LOP3.LUT R12, R12, 0x1f0, RZ, 0xc0, !PT ;  /* 0x000001f00c0c7812 */ /* 0x000fc600078ec0ff */
[----:B0-----:R-:W-:-:S04]  /*0b90*/  IMAD.WIDE R2, R3, 0x4, R8 ;  /* 0x0000000403027825 */ /* 0x001fc800078e0208 */
[----:B------:R-:W-:-:S05]  /*0ba0*/  VIADD R13, R12, UR4 ;  /* 0x000000040c0d7c36 */ /* 0x000fca0008000000 */
[----:B------:R-:W-:Y:S01]  /*0bb0*/  LEA R13, R10, R13, 0x2 ;  /* 0x0000000d0a0d7211 */ /* 0x000fe200078e10ff */
[----:B--2---:R0:W-:Y:S02]  /*0bc0*/  @P1 STG.E.128 desc[UR6][R2.64], R4 ;  /* 0x0000000402001986 */ /* 0x0041e4000c101d06 */
[----:B0-----:R-:W-:Y:S05]  /*0bd0*/  @!P0 EXIT ;  /* 0x000000000000894d */ /* 0x001fea0003800000 */
[----:B------:R-:W0:Y:S01]  /*0be0*/  LDS.128 R12, [R13+0x800] ;  /* 0x000800000d0c7984 */ /* 0x000e220000000c00 */
[----:B------:R-:W-:-:S04]  /*0bf0*/  IMAD R11, R0, 0x10, R11 ;  /* 0x00000010000b7824 */ /* 0x000fc800078e020b */
[----:B------:R-:W-:-:S05]  /*0c00*/  IMAD.WIDE R8, R11, 0x4, R8 ;  /* 0x000000040b087825 */ /* 0x000fca00078e0208 */
[----:B0-----:R-:W-:Y:S01]  /*0c10*/  STG.E.128 desc[UR6][R8.64], R12 ;  /* 0x0000000c08007986 */ /* 0x001fe2000c101d06 */
[----:B------:R-:W-:Y:S05]  /*0c20*/  EXIT ;  /* 0x000000000000794d */ /* 0x000fea0003800000 */
.L_x_0:
[----:B------:R-:W-:-:S00]  /*0c30*/  BRA `(.L_x_0) ;  /* 0xfffffffc00fc7947 */ /* 0x000fc0000383ffff */
[----:B------:R-:W-:-:S00]  /*0c40*/  NOP ;  /* 0x0000000000007918 */ /* 0x000fc00000000000 */
        /* <DEDUP_REMOVED lines=11> */
.L_x_1:


//--------------------- .nv.global.init           --------------------------
	.section	.nv.global.init,"aw",@progbits
.nv.global.init:
	.type		_$_str,@object
	.size		_$_str,(_$_str_$_2 - _$_str)
_$_str:
        /*0000*/ 	.byte	0x5f, 0x5f, 0x43, 0x55, 0x44, 0x41, 0x5f, 0x46, 0x54, 0x5a, 0x00
	.type		_$_str_$_2,@object
	.size		_$_str_$_2,(.L_1 - _$_str_$_2)
_$_str_$_2:
        /*000b*/ 	.byte	0x5f, 0x5f, 0x43, 0x55, 0x44, 0x41, 0x5f, 0x50, 0x52, 0x45, 0x43, 0x5f, 0x53, 0x51, 0x52, 0x54
        /*001b*/ 	.byte	0x00
.L_1:


//--------------------- .nv.shared.triton_poi_fused__native_batch_norm_legit_no_training_add_23 --------------------------
	.section	.nv.shared.triton_poi_fused__native_batch_norm_legit_no_training_add_23,"aw",@nobits
	.sectionflags	@""
	.align	16
	.zero		1024


//--------------------- .nv.constant0.triton_poi_fused__native_batch_norm_legit_no_training_add_23 --------------------------
	.section	.nv.constant0.triton_poi_fused__native_batch_norm_legit_no_training_add_23,"a",@progbits
	.sectionflags	@""
	.align	4
.nv.constant0.triton_poi_fused__native_batch_norm_legit_no_training_add_23:
	.zero		592
